	.headerflags	@"EF_CUDA_TEXMODE_UNIFIED EF_CUDA_64BIT_ADDRESS EF_CUDA_ACCELERATORS EF_CUDA_SM90 EF_CUDA_VIRTUAL_SM(EF_CUDA_SM90)"
	.elftype	@"ET_EXEC"


//--------------------- .nv.info                  --------------------------
	.section	.nv.info,"",@"SHT_CUDA_INFO"
	.align	4


	//----- nvinfo : EIATTR_REGCOUNT
	.align		4
        /*0000*/ 	.byte	0x04, 0x2f
        /*0002*/ 	.short	(.L_1 - .L_0)
	.align		4
.L_0:
        /*0004*/ 	.word	index@(triton_poi_fused_cat_0)
        /*0008*/ 	.word	0x00000018


	//----- nvinfo : EIATTR_MIN_STACK_SIZE
	.align		4
.L_1:
        /*000c*/ 	.byte	0x04, 0x12
        /*000e*/ 	.short	(.L_3 - .L_2)
	.align		4
.L_2:
        /*0010*/ 	.word	index@(triton_poi_fused_cat_0)
        /*0014*/ 	.word	0x00000000


	//----- nvinfo : EIATTR_FRAME_SIZE
	.align		4
.L_3:
        /*0018*/ 	.byte	0x04, 0x11
        /*001a*/ 	.short	(.L_5 - .L_4)
	.align		4
.L_4:
        /*001c*/ 	.word	index@(triton_poi_fused_cat_0)
        /*0020*/ 	.word	0x00000000


	//----- nvinfo : EIATTR_MIN_STACK_SIZE
	.align		4
.L_5:
        /*0024*/ 	.byte	0x04, 0x12
        /*0026*/ 	.short	(.L_7 - .L_6)
	.align		4
.L_6:
        /*0028*/ 	.word	index@(triton_poi_fused_cat_0)
        /*002c*/ 	.word	0x00000000
.L_7:


//--------------------- .nv.info.triton_poi_fused_cat_0 --------------------------
	.section	.nv.info.triton_poi_fused_cat_0,"",@"SHT_CUDA_INFO"
	.sectionflags	@""
	.align	4


	//----- nvinfo : EIATTR_CUDA_API_VERSION
	.align		4
        /*0000*/ 	.byte	0x04, 0x37
        /*0002*/ 	.short	(.L_9 - .L_8)
.L_8:
        /*0004*/ 	.word	0x0000007c


	//----- nvinfo : EIATTR_KPARAM_INFO
	.align		4
.L_9:
        /*0008*/ 	.byte	0x04, 0x17
        /*000a*/ 	.short	(.L_11 - .L_10)
.L_10:
        /*000c*/ 	.word	0x00000000
        /*0010*/ 	.short	0x0003
        /*0012*/ 	.short	0x0018
        /*0014*/ 	.byte	0x00, 0xf0, 0x11, 0x00


	//----- nvinfo : EIATTR_KPARAM_INFO
	.align		4
.L_11:
        /*0018*/ 	.byte	0x04, 0x17
        /*001a*/ 	.short	(.L_13 - .L_12)
.L_12:
        /*001c*/ 	.word	0x00000000
        /*0020*/ 	.short	0x0002
        /*0022*/ 	.short	0x0010
        /*0024*/ 	.byte	0x00, 0xf4, 0x21, 0x00


	//----- nvinfo : EIATTR_KPARAM_INFO
	.align		4
.L_13:
        /*0028*/ 	.byte	0x04, 0x17
        /*002a*/ 	.short	(.L_15 - .L_14)
.L_14:
        /*002c*/ 	.word	0x00000000
        /*0030*/ 	.short	0x0001
        /*0032*/ 	.short	0x0008
        /*0034*/ 	.byte	0x00, 0xf4, 0x21, 0x00


	//----- nvinfo : EIATTR_KPARAM_INFO
	.align		4
.L_15:
        /*0038*/ 	.byte	0x04, 0x17
        /*003a*/ 	.short	(.L_17 - .L_16)
.L_16:
        /*003c*/ 	.word	0x00000000
        /*0040*/ 	.short	0x0000
        /*0042*/ 	.short	0x0000
        /*0044*/ 	.byte	0x00, 0xf4, 0x21, 0x00


	//----- nvinfo : EIATTR_SPARSE_MMA_MASK
	.align		4
.L_17:
        /*0048*/ 	.byte	0x03, 0x50
        /*004a*/ 	.short	0x0000


	//----- nvinfo : EIATTR_MAXREG_COUNT
	.align		4
        /*004c*/ 	.byte	0x03, 0x1b
        /*004e*/ 	.short	0x00ff


	//----- nvinfo : EIATTR_EXIT_INSTR_OFFSETS
	.align		4
        /*0050*/ 	.byte	0x04, 0x1c
        /*0052*/ 	.short	(.L_19 - .L_18)


	//   ....[0]....
.L_18:
        /*0054*/ 	.word	0x000003d0


	//   ....[1]....
        /*0058*/ 	.word	0x000003f0


	//----- nvinfo : EIATTR_REQNTID
	.align		4
.L_19:
        /*005c*/ 	.byte	0x04, 0x10
        /*005e*/ 	.short	(.L_21 - .L_20)
.L_20:
        /*0060*/ 	.word	0x00000080
        /*0064*/ 	.word	0x00000001
        /*0068*/ 	.word	0x00000001


	//----- nvinfo : EIATTR_CBANK_PARAM_SIZE
	.align		4
.L_21:
        /*006c*/ 	.byte	0x03, 0x19
        /*006e*/ 	.short	0x001c


	//----- nvinfo : EIATTR_PARAM_CBANK
	.align		4
        /*0070*/ 	.byte	0x04, 0x0a
        /*0072*/ 	.short	(.L_23 - .L_22)
	.align		4
.L_22:
        /*0074*/ 	.word	index@(.nv.constant0.triton_poi_fused_cat_0)
        /*0078*/ 	.short	0x0210
        /*007a*/ 	.short	0x001c


	//----- nvinfo : EIATTR_SW_WAR
	.align		4
.L_23:
        /*007c*/ 	.byte	0x04, 0x36
        /*007e*/ 	.short	(.L_25 - .L_24)
.L_24:
        /*0080*/ 	.word	0x00000008
.L_25:


//--------------------- .nv.callgraph             --------------------------
	.section	.nv.callgraph,"",@"SHT_CUDA_CALLGRAPH"
	.align	4
	.sectionentsize	8
	.align		4
        /*0000*/ 	.word	0x00000000
	.align		4
        /*0004*/ 	.word	0xffffffff
	.align		4
        /*0008*/ 	.word	0x00000000
	.align		4
        /*000c*/ 	.word	0xfffffffe
	.align		4
        /*0010*/ 	.word	0x00000000
	.align		4
        /*0014*/ 	.word	0xfffffffd
	.align		4
        /*0018*/ 	.word	0x00000000
	.align		4
        /*001c*/ 	.word	0xfffffffc


//--------------------- .text.triton_poi_fused_cat_0 --------------------------
	.section	.text.triton_poi_fused_cat_0,"ax",@progbits
	.align	128
        .global         triton_poi_fused_cat_0
        .type           triton_poi_fused_cat_0,@function
        .size           triton_poi_fused_cat_0,(.L_x_1 - triton_poi_fused_cat_0)
        .other          triton_poi_fused_cat_0,@"STO_CUDA_ENTRY STV_DEFAULT"
triton_poi_fused_cat_0:
.text.triton_poi_fused_cat_0:
[----:B------:R-:W0:Y:S02]  /*0000*/  LDC R1, c[0x0][0x28] ;  /* 0x00000a00ff017b82 */ /* 0x000e240000000800 */
[----:B------:R-:W1:Y:S01]  /*0010*/  S2R R0, SR_TID.X ;  /* 0x0000000000007919 */ /* 0x000e620000002100 */
[----:B------:R-:W2:Y:S01]  /*0020*/  LDC.64 R8, c[0x0][0x210] ;  /* 0x00008400ff087b82 */ /* 0x000ea20000000a00 */
[----:B------:R-:W-:Y:S01]  /*0030*/  CS2R R6, SRZ ;  /* 0x0000000000067805 */ /* 0x000fe2000001ff00 */
[----:B------:R-:W-:Y:S01]  /*0040*/  ULDC.64 UR4, c[0x0][0x208] ;  /* 0x0000820000047ab9 */ /* 0x000fe20000000a00 */
[----:B------:R-:W3:Y:S05]  /*0050*/  S2R R3, SR_CTAID.X ;  /* 0x0000000000037919 */ /* 0x000eea0000002500 */
[----:B------:R-:W4:Y:S01]  /*0060*/  LDC.64 R14, c[0x0][0x218] ;  /* 0x00008600ff0e7b82 */ /* 0x000f220000000a00 */
[----:B-1----:R-:W-:-:S05]  /*0070*/  IMAD.SHL.U32 R0, R0, 0x2, RZ ;  /* 0x0000000200007824 */ /* 0x002fca00078e00ff */
[----:B------:R-:W-:-:S05]  /*0080*/  LOP3.LUT R0, R0, 0xfe, RZ, 0xc0, !PT ;  /* 0x000000fe00007812 */ /* 0x000fca00078ec0ff */
[----:B---3--:R-:W-:-:S05]  /*0090*/  IMAD R0, R3, 0x100, R0 ;  /* 0x0000010003007824 */ /* 0x008fca00078e0200 */
[----:B------:R-:W-:-:S04]  /*00a0*/  SHF.R.S32.HI R3, RZ, 0x1f, R0 ;  /* 0x0000001fff037819 */ /* 0x000fc80000011400 */
[----:B------:R-:W-:-:S04]  /*00b0*/  LEA.HI R3, R3, R0, RZ, 0x4 ;  /* 0x0000000003037211 */ /* 0x000fc800078f20ff */
[----:B------:R-:W-:Y:S02]  /*00c0*/  LOP3.LUT R5, R3, 0xfffffff0, RZ, 0xc0, !PT ;  /* 0xfffffff003057812 */ /* 0x000fe400078ec0ff */
[----:B------:R-:W-:-:S03]  /*00d0*/  SHF.R.S32.HI R3, RZ, 0x4, R3 ;  /* 0x00000004ff037819 */ /* 0x000fc60000011403 */
[----:B------:R-:W-:Y:S01]  /*00e0*/  IMAD.IADD R2, R0, 0x1, -R5 ;  /* 0x0000000100027824 */ /* 0x000fe200078e0a05 */
[----:B------:R-:W-:-:S03]  /*00f0*/  CS2R R4, SRZ ;  /* 0x0000000000047805 */ /* 0x000fc6000001ff00 */
[----:B------:R-:W-:Y:S01]  /*0100*/  IMAD R3, R3, 0x4, R2 ;  /* 0x0000000403037824 */ /* 0x000fe200078e0202 */
[----:B------:R-:W-:-:S03]  /*0110*/  LOP3.LUT R10, R2, 0xfffffffc, RZ, 0xc0, !PT ;  /* 0xfffffffc020a7812 */ /* 0x000fc600078ec0ff */
[----:B--2---:R-:W-:Y:S01]  /*0120*/  IMAD.WIDE R8, R3, 0x4, R8 ;  /* 0x0000000403087825 */ /* 0x004fe200078e0208 */
[----:B------:R-:W-:-:S03]  /*0130*/  ISETP.NE.AND P0, PT, R10, 0x8, PT ;  /* 0x000000080a00780c */ /* 0x000fc60003f05270 */
[----:B----4-:R-:W-:Y:S01]  /*0140*/  IMAD.WIDE R14, R3, 0x4, R14 ;  /* 0x00000004030e7825 */ /* 0x010fe200078e020e */
[----:B------:R-:W-:-:S13]  /*0150*/  ISETP.LT.AND P6, PT, R0, 0x400, !P0 ;  /* 0x000004000000780c */ /* 0x000fda00047c1270 */
[----:B------:R-:W2:Y:S04]  /*0160*/  @P6 LDG.E.EL.64 R4, desc[UR4][R8.64+-0x20] ;  /* 0xffffe00408046981 */ /* 0x000ea8000c2e1b00 */
[----:B------:R-:W3:Y:S01]  /*0170*/  @P6 LDG.E.EL.64 R6, desc[UR4][R14.64+-0x20] ;  /* 0xffffe0040e066981 */ /* 0x000ee2000c2e1b00 */
[----:B------:R-:W-:Y:S02]  /*0180*/  ISETP.GT.AND P1, PT, R2, 0xb, PT ;  /* 0x0000000b0200780c */ /* 0x000fe40003f24270 */
[----:B------:R-:W-:Y:S02]  /*0190*/  CS2R R12, SRZ ;  /* 0x00000000000c7805 */ /* 0x000fe4000001ff00 */
[----:B------:R-:W-:Y:S02]  /*01a0*/  ISETP.NE.AND P4, PT, R10, 0x4, PT ;  /* 0x000000040a00780c */ /* 0x000fe40003f85270 */
[----:B------:R-:W-:-:S02]  /*01b0*/  CS2R R10, SRZ ;  /* 0x00000000000a7805 */ /* 0x000fc4000001ff00 */
[----:B------:R-:W-:Y:S02]  /*01c0*/  ISETP.LT.AND P2, PT, R0, 0x400, P1 ;  /* 0x000004000000780c */ /* 0x000fe40000f41270 */
[----:B------:R-:W-:Y:S02]  /*01d0*/  ISETP.GE.AND P3, PT, R2, 0x4, PT ;  /* 0x000000040200780c */ /* 0x000fe40003f66270 */
[----:B------:R-:W-:-:S09]  /*01e0*/  ISETP.LT.AND P5, PT, R0, 0x400, !P4 ;  /* 0x000004000000780c */ /* 0x000fd200067a1270 */
[----:B------:R-:W4:Y:S04]  /*01f0*/  @P2 LDG.E.EL.64 R12, desc[UR4][R8.64+-0x30] ;  /* 0xffffd004080c2981 */ /* 0x000f28000c2e1b00 */
[----:B------:R-:W5:Y:S01]  /*0200*/  @P2 LDG.E.EL.64 R10, desc[UR4][R14.64+-0x30] ;  /* 0xffffd0040e0a2981 */ /* 0x000f62000c2e1b00 */
[----:B------:R-:W-:Y:S02]  /*0210*/  CS2R R2, SRZ ;  /* 0x0000000000027805 */ /* 0x000fe4000001ff00 */
[----:B--2---:R-:W-:Y:S02]  /*0220*/  SEL R19, R4, RZ, P6 ;  /* 0x000000ff04137207 */ /* 0x004fe40003000000 */
[----:B------:R-:W-:Y:S02]  /*0230*/  SEL R18, R5, RZ, P6 ;  /* 0x000000ff05127207 */ /* 0x000fe40003000000 */
[----:B---3--:R-:W-:-:S02]  /*0240*/  SEL R16, R6, RZ, P6 ;  /* 0x000000ff06107207 */ /* 0x008fc40003000000 */
[----:B------:R-:W-:Y:S02]  /*0250*/  SEL R17, R7, RZ, P6 ;  /* 0x000000ff07117207 */ /* 0x000fe40003000000 */
[----:B------:R-:W-:Y:S02]  /*0260*/  ISETP.LT.AND P6, PT, R0, 0x400, !P3 ;  /* 0x000004000000780c */ /* 0x000fe40005fc1270 */
[----:B------:R-:W-:Y:S01]  /*0270*/  CS2R R4, SRZ ;  /* 0x0000000000047805 */ /* 0x000fe2000001ff00 */
[----:B------:R-:W1:Y:S05]  /*0280*/  LDC.64 R6, c[0x0][0x220] ;  /* 0x00008800ff067b82 */ /* 0x000e6a0000000a00 */
[----:B------:R-:W2:Y:S05]  /*0290*/  @P5 LDG.E.EL.64 R4, desc[UR4][R14.64+-0x10] ;  /* 0xfffff0040e045981 */ /* 0x000eaa000c2e1b00 */
[----:B------:R2:W3:Y:S01]  /*02a0*/  @P6 LDG.E.EL.64 R2, desc[UR4][R8.64] ;  /* 0x0000000408026981 */ /* 0x0004e2000c2e1b00 */
[----:B----4-:R-:W-:-:S02]  /*02b0*/  SEL R21, R12, RZ, P2 ;  /* 0x000000ff0c157207 */ /* 0x010fc40001000000 */
[----:B------:R-:W-:Y:S02]  /*02c0*/  SEL R12, R13, RZ, P2 ;  /* 0x000000ff0d0c7207 */ /* 0x000fe40001000000 */
[----:B-----5:R-:W-:Y:S02]  /*02d0*/  SEL R10, R10, RZ, P2 ;  /* 0x000000ff0a0a7207 */ /* 0x020fe40001000000 */
[----:B------:R-:W-:-:S03]  /*02e0*/  SEL R11, R11, RZ, P2 ;  /* 0x000000ff0b0b7207 */ /* 0x000fc60001000000 */
[----:B------:R-:W-:Y:S02]  /*02f0*/  FADD R10, R21, -R10 ;  /* 0x8000000a150a7221 */ /* 0x000fe40000000000 */
[----:B------:R-:W-:Y:S01]  /*0300*/  FADD R11, R12, -R11 ;  /* 0x8000000b0c0b7221 */ /* 0x000fe20000000000 */
[----:B------:R-:W-:Y:S01]  /*0310*/  FMUL R16, R19, R16 ;  /* 0x0000001013107220 */ /* 0x000fe20000400000 */
[----:B------:R-:W-:Y:S01]  /*0320*/  FMUL R17, R18, R17 ;  /* 0x0000001112117220 */ /* 0x000fe20000400000 */
[----:B------:R-:W-:Y:S02]  /*0330*/  @P0 FSEL R16, R10, RZ, P1 ;  /* 0x000000ff0a100208 */ /* 0x000fe40000800000 */
[----:B------:R-:W-:Y:S02]  /*0340*/  @P0 FSEL R17, R11, RZ, P1 ;  /* 0x000000ff0b110208 */ /* 0x000fe40000800000 */
[C---:B------:R-:W-:Y:S01]  /*0350*/  ISETP.GE.AND P0, PT, R0.reuse, 0x400, PT ;  /* 0x000004000000780c */ /* 0x040fe20003f06270 */
[----:B-1----:R-:W-:Y:S01]  /*0360*/  IMAD.WIDE R6, R0, 0x4, R6 ;  /* 0x0000000400067825 */ /* 0x002fe200078e0206 */
[----:B--2---:R-:W-:-:S02]  /*0370*/  SEL R9, R4, RZ, P5 ;  /* 0x000000ff04097207 */ /* 0x004fc40002800000 */
[----:B------:R-:W-:Y:S02]  /*0380*/  SEL R4, R5, RZ, P5 ;  /* 0x000000ff05047207 */ /* 0x000fe40002800000 */
[----:B---3--:R-:W-:Y:S02]  /*0390*/  SEL R2, R2, RZ, P6 ;  /* 0x000000ff02027207 */ /* 0x008fe40003000000 */
[----:B------:R-:W-:Y:S02]  /*03a0*/  SEL R3, R3, RZ, P6 ;  /* 0x000000ff03037207 */ /* 0x000fe40003000000 */
[----:B------:R-:W-:Y:S02]  /*03b0*/  @P3 SEL R2, R9, R16, !P4 ;  /* 0x0000001009023207 */ /* 0x000fe40006000000 */
[----:B------:R-:W-:Y:S01]  /*03c0*/  @P3 SEL R3, R4, R17, !P4 ;  /* 0x0000001104033207 */ /* 0x000fe20006000000 */
[----:B------:R-:W-:Y:S06]  /*03d0*/  @P0 EXIT ;  /* 0x000000000000094d */ /* 0x000fec0003800000 */
[----:B------:R-:W-:Y:S01]  /*03e0*/  STG.E.64 desc[UR4][R6.64], R2 ;  /* 0x0000000206007986 */ /* 0x000fe2000c101b04 */
[----:B------:R-:W-:Y:S05]  /*03f0*/  EXIT ;  /* 0x000000000000794d */ /* 0x000fea0003800000 */
.L_x_0:
[----:B------:R-:W-:-:S00]  /*0400*/  BRA `(.L_x_0) ;  /* 0xfffffffc00fc7947 */ /* 0x000fc0000383ffff */
[----:B------:R-:W-:-:S00]  /*0410*/  NOP ;  /* 0x0000000000007918 */ /* 0x000fc00000000000 */
        /* <DEDUP_REMOVED lines=14> */
.L_x_1:


//--------------------- .nv.constant0.triton_poi_fused_cat_0 --------------------------
	.section	.nv.constant0.triton_poi_fused_cat_0,"a",@progbits
	.sectionflags	@""
	.align	4
.nv.constant0.triton_poi_fused_cat_0:
	.zero		556
